//
// Generated by NVIDIA NVVM Compiler
//
// Compiler Build ID: CL-36424714
// Cuda compilation tools, release 13.0, V13.0.88
// Based on NVVM 20.0.0
//

.version 9.0
.target sm_100
.address_size 64

	// .globl	sigmoid_forward

.visible .entry sigmoid_forward(
	.param .align 1 .b8 sigmoid_forward_param_0[1],
	.param .u64 sigmoid_forward_param_1,
	.param .u64 .ptr .align 1 sigmoid_forward_param_2,
	.param .u64 .ptr .align 1 sigmoid_forward_param_3
)
{
	.reg .pred 	%p<2>;
	.reg .b32 	%r<7>;
	.reg .b32 	%f<15>;
	.reg .b64 	%rd<10>;
	.reg .b64 	%fd<4>;

	ld.param.u64 	%rd4, [sigmoid_forward_param_1];
	ld.param.u64 	%rd2, [sigmoid_forward_param_2];
	ld.param.u64 	%rd3, [sigmoid_forward_param_3];
	mov.u32 	%r1, %ctaid.x;
	mov.u32 	%r2, %ntid.x;
	mov.u32 	%r3, %tid.x;
	mad.lo.s32 	%r4, %r1, %r2, %r3;
	cvt.u64.u32 	%rd1, %r4;
	setp.le.u64 	%p1, %rd4, %rd1;
	@%p1 bra 	$L__BB0_2;
	cvta.to.global.u64 	%rd5, %rd2;
	cvta.to.global.u64 	%rd6, %rd3;
	shl.b64 	%rd7, %rd1, 2;
	add.s64 	%rd8, %rd5, %rd7;
	ld.global.f32 	%f1, [%rd8];
	fma.rn.f32 	%f2, %f1, 0fBBBB989D, 0f3F000000;
	cvt.sat.f32.f32 	%f3, %f2;
	mov.f32 	%f4, 0f4B400001;
	mov.f32 	%f5, 0f437C0000;
	fma.rm.f32 	%f6, %f3, %f5, %f4;
	add.f32 	%f7, %f6, 0fCB40007F;
	neg.f32 	%f8, %f7;
	fma.rn.f32 	%f9, %f1, 0fBFB8AA3B, %f8;
	fma.rn.f32 	%f10, %f1, 0fB2A57060, %f9;
	mov.b32 	%r5, %f6;
	shl.b32 	%r6, %r5, 23;
	mov.b32 	%f11, %r6;
	ex2.approx.ftz.f32 	%f12, %f10;
	mul.f32 	%f13, %f12, %f11;
	cvt.f64.f32 	%fd1, %f13;
	add.f64 	%fd2, %fd1, 0d3FF0000000000000;
	rcp.rn.f64 	%fd3, %fd2;
	cvt.rn.f32.f64 	%f14, %fd3;
	add.s64 	%rd9, %rd6, %rd7;
	st.global.f32 	[%rd9], %f14;
$L__BB0_2:
	ret;

}
	// .globl	sigmoid_backward
.visible .entry sigmoid_backward(
	.param .align 1 .b8 sigmoid_backward_param_0[1],
	.param .u64 sigmoid_backward_param_1,
	.param .u64 .ptr .align 1 sigmoid_backward_param_2,
	.param .u64 .ptr .align 1 sigmoid_backward_param_3,
	.param .u64 .ptr .align 1 sigmoid_backward_param_4
)
{
	.reg .pred 	%p<2>;
	.reg .b32 	%r<7>;
	.reg .b32 	%f<19>;
	.reg .b64 	%rd<13>;
	.reg .b64 	%fd<8>;

	ld.param.u64 	%rd5, [sigmoid_backward_param_1];
	ld.param.u64 	%rd2, [sigmoid_backward_param_2];
	ld.param.u64 	%rd3, [sigmoid_backward_param_3];
	ld.param.u64 	%rd4, [sigmoid_backward_param_4];
	mov.u32 	%r1, %ctaid.x;
	mov.u32 	%r2, %ntid.x;
	mov.u32 	%r3, %tid.x;
	mad.lo.s32 	%r4, %r1, %r2, %r3;
	cvt.u64.u32 	%rd1, %r4;
	setp.le.u64 	%p1, %rd5, %rd1;
	@%p1 bra 	$L__BB1_2;
	cvta.to.global.u64 	%rd6, %rd2;
	cvta.to.global.u64 	%rd7, %rd4;
	cvta.to.global.u64 	%rd8, %rd3;
	shl.b64 	%rd9, %rd1, 2;
	add.s64 	%rd10, %rd6, %rd9;
	ld.global.f32 	%f1, [%rd10];
	fma.rn.f32 	%f2, %f1, 0fBBBB989D, 0f3F000000;
	cvt.sat.f32.f32 	%f3, %f2;
	mov.f32 	%f4, 0f4B400001;
	mov.f32 	%f5, 0f437C0000;
	fma.rm.f32 	%f6, %f3, %f5, %f4;
	add.f32 	%f7, %f6, 0fCB40007F;
	neg.f32 	%f8, %f7;
	fma.rn.f32 	%f9, %f1, 0fBFB8AA3B, %f8;
	fma.rn.f32 	%f10, %f1, 0fB2A57060, %f9;
	mov.b32 	%r5, %f6;
	shl.b32 	%r6, %r5, 23;
	mov.b32 	%f11, %r6;
	ex2.approx.ftz.f32 	%f12, %f10;
	mul.f32 	%f13, %f12, %f11;
	cvt.f64.f32 	%fd1, %f13;
	add.f64 	%fd2, %fd1, 0d3FF0000000000000;
	rcp.rn.f64 	%fd3, %fd2;
	cvt.rn.f32.f64 	%f14, %fd3;
	cvt.f64.f32 	%fd4, %f14;
	mov.f64 	%fd5, 0d3FF0000000000000;
	sub.f64 	%fd6, %fd5, %fd4;
	mul.f64 	%fd7, %fd6, %fd4;
	cvt.rn.f32.f64 	%f15, %fd7;
	add.s64 	%rd11, %rd7, %rd9;
	ld.global.f32 	%f16, [%rd11];
	add.s64 	%rd12, %rd8, %rd9;
	ld.global.f32 	%f17, [%rd12];
	fma.rn.f32 	%f18, %f16, %f15, %f17;
	st.global.f32 	[%rd12], %f18;
$L__BB1_2:
	ret;

}


// ===== COMPILED SASS (sm_100) =====

	.target	sm_100

	.elftype	@"ET_EXEC"


//--------------------- .note.nv.tkinfo           --------------------------
	.section	.note.nv.tkinfo,"",@"SHT_NOTE"
	.sectionflags	@"SHF_NOTE_NV_TKINFO"
	.tkinfo
        /*0018*/ 	.word	0x00000002
        /*0030*/ 	.string	""
        /*0030*/ 	.string	"ptxas"
        /*0030*/ 	.string	"Cuda compilation tools, release 13.0, V13.0.88"
        /*0030*/ 	.string	"Build cuda_13.0.r13.0/compiler.36424714_0"
        /*0030*/ 	.string	"-arch sm_100 -m 64 "



//--------------------- .note.nv.cuinfo           --------------------------
	.section	.note.nv.cuinfo,"",@"SHT_NOTE"
	.sectionflags	@"SHF_NOTE_NV_CUINFO"
        /*0018*/ 	.short	0x0002
        /*001a*/ 	.short	0x0064
        /*001c*/ 	.short	0x0082
	.zero		2


//--------------------- .nv.info                  --------------------------
	.section	.nv.info,"",@"SHT_CUDA_INFO"
	.align	4


	//----- nvinfo : EIATTR_REGCOUNT
	.align		4
        /*0000*/ 	.byte	0x04, 0x2f
        /*0002*/ 	.short	(.L_1 - .L_0)
	.align		4
.L_0:
        /*0004*/ 	.word	index@(sigmoid_forward)
        /*0008*/ 	.word	0x00000010


	//----- nvinfo : EIATTR_FRAME_SIZE
	.align		4
.L_1:
        /*000c*/ 	.byte	0x04, 0x11
        /*000e*/ 	.short	(.L_3 - .L_2)
	.align		4
.L_2:
        /*0010*/ 	.word	index@($__internal_1_$__cuda_sm20_dblrcp_rn_slowpath_v3)
        /*0014*/ 	.word	0x00000000


	//----- nvinfo : EIATTR_FRAME_SIZE
	.align		4
.L_3:
        /*0018*/ 	.byte	0x04, 0x11
        /*001a*/ 	.short	(.L_5 - .L_4)
	.align		4
.L_4:
        /*001c*/ 	.word	index@(sigmoid_forward)
        /*0020*/ 	.word	0x00000000


	//----- nvinfo : EIATTR_REGCOUNT
	.align		4
.L_5:
        /*0024*/ 	.byte	0x04, 0x2f
        /*0026*/ 	.short	(.L_7 - .L_6)
	.align		4
.L_6:
        /*0028*/ 	.word	index@(sigmoid_backward)
        /*002c*/ 	.word	0x00000010


	//----- nvinfo : EIATTR_FRAME_SIZE
	.align		4
.L_7:
        /*0030*/ 	.byte	0x04, 0x11
        /*0032*/ 	.short	(.L_9 - .L_8)
	.align		4
.L_8:
        /*0034*/ 	.word	index@($__internal_0_$__cuda_sm20_dblrcp_rn_slowpath_v3)
        /*0038*/ 	.word	0x00000000


	//----- nvinfo : EIATTR_FRAME_SIZE
	.align		4
.L_9:
        /*003c*/ 	.byte	0x04, 0x11
        /*003e*/ 	.short	(.L_11 - .L_10)
	.align		4
.L_10:
        /*0040*/ 	.word	index@(sigmoid_backward)
        /*0044*/ 	.word	0x00000000


	//----- nvinfo : EIATTR_MIN_STACK_SIZE
	.align		4
.L_11:
        /*0048*/ 	.byte	0x04, 0x12
        /*004a*/ 	.short	(.L_13 - .L_12)
	.align		4
.L_12:
        /*004c*/ 	.word	index@(sigmoid_backward)
        /*0050*/ 	.word	0x00000000


	//----- nvinfo : EIATTR_MIN_STACK_SIZE
	.align		4
.L_13:
        /*0054*/ 	.byte	0x04, 0x12
        /*0056*/ 	.short	(.L_15 - .L_14)
	.align		4
.L_14:
        /*0058*/ 	.word	index@(sigmoid_forward)
        /*005c*/ 	.word	0x00000000
.L_15:


//--------------------- .nv.compat                --------------------------
	.section	.nv.compat,"",@"SHT_CUDA_COMPAT_INFO"
	.align	4
        /*0000*/ 	.byte	0x02, 0x09, 0x00, 0x00, 0x02, 0x02, 0x01, 0x00, 0x02, 0x05, 0x05, 0x00, 0x03, 0x07, 0x01, 0x01
        /*0010*/ 	.byte	0x02, 0x03, 0x00, 0x00, 0x02, 0x06, 0x01, 0x00, 0x04, 0x0b, 0x08, 0x00, 0x01, 0x00, 0x00, 0x00
        /*0020*/ 	.byte	0x00, 0x00, 0x00, 0x00


//--------------------- .nv.info.sigmoid_backward --------------------------
	.section	.nv.info.sigmoid_backward,"",@"SHT_CUDA_INFO"
	.sectionflags	@""
	.align	4


	//----- nvinfo : EIATTR_CUDA_API_VERSION
	.align		4
        /*0000*/ 	.byte	0x04, 0x37
        /*0002*/ 	.short	(.L_17 - .L_16)
.L_16:
        /*0004*/ 	.word	0x00000082


	//----- nvinfo : EIATTR_KPARAM_INFO
	.align		4
.L_17:
        /*0008*/ 	.byte	0x04, 0x17
        /*000a*/ 	.short	(.L_19 - .L_18)
.L_18:
        /*000c*/ 	.word	0x00000000
        /*0010*/ 	.short	0x0004
        /*0012*/ 	.short	0x0020
        /*0014*/ 	.byte	0x00, 0xf5, 0x21, 0x00


	//----- nvinfo : EIATTR_KPARAM_INFO
	.align		4
.L_19:
        /*0018*/ 	.byte	0x04, 0x17
        /*001a*/ 	.short	(.L_21 - .L_20)
.L_20:
        /*001c*/ 	.word	0x00000000
        /*0020*/ 	.short	0x0003
        /*0022*/ 	.short	0x0018
        /*0024*/ 	.byte	0x00, 0xf5, 0x21, 0x00


	//----- nvinfo : EIATTR_KPARAM_INFO
	.align		4
.L_21:
        /*0028*/ 	.byte	0x04, 0x17
        /*002a*/ 	.short	(.L_23 - .L_22)
.L_22:
        /*002c*/ 	.word	0x00000000
        /*0030*/ 	.short	0x0002
        /*0032*/ 	.short	0x0010
        /*0034*/ 	.byte	0x00, 0xf5, 0x21, 0x00


	//----- nvinfo : EIATTR_KPARAM_INFO
	.align		4
.L_23:
        /*0038*/ 	.byte	0x04, 0x17
        /*003a*/ 	.short	(.L_25 - .L_24)
.L_24:
        /*003c*/ 	.word	0x00000000
        /*0040*/ 	.short	0x0001
        /*0042*/ 	.short	0x0008
        /*0044*/ 	.byte	0x00, 0xf0, 0x21, 0x00


	//----- nvinfo : EIATTR_KPARAM_INFO
	.align		4
.L_25:
        /*0048*/ 	.byte	0x04, 0x17
        /*004a*/ 	.short	(.L_27 - .L_26)
.L_26:
        /*004c*/ 	.word	0x00000000
        /*0050*/ 	.short	0x0000
        /*0052*/ 	.short	0x0000
        /*0054*/ 	.byte	0x00, 0xf0, 0x05, 0x00


	//----- nvinfo : EIATTR_SPARSE_MMA_MASK
	.align		4
.L_27:
        /*0058*/ 	.byte	0x03, 0x50
        /*005a*/ 	.short	0x0000


	//----- nvinfo : EIATTR_MAXREG_COUNT
	.align		4
        /*005c*/ 	.byte	0x03, 0x1b
        /*005e*/ 	.short	0x00ff


	//----- nvinfo : EIATTR_MERCURY_ISA_VERSION
	.align		4
        /*0060*/ 	.byte	0x03, 0x5f
        /*0062*/ 	.short	0x0101


	//----- nvinfo : EIATTR_VRC_CTA_INIT_COUNT
	.align		4
        /*0064*/ 	.byte	0x02, 0x4a
	.zero		1
	.zero		1


	//----- nvinfo : EIATTR_EXIT_INSTR_OFFSETS
	.align		4
        /*0068*/ 	.byte	0x04, 0x1c
        /*006a*/ 	.short	(.L_29 - .L_28)


	//   ....[0]....
.L_28:
        /*006c*/ 	.word	0x00000080


	//   ....[1]....
        /*0070*/ 	.word	0x000003a0


	//----- nvinfo : EIATTR_CRS_STACK_SIZE
	.align		4
.L_29:
        /*0074*/ 	.byte	0x04, 0x1e
        /*0076*/ 	.short	(.L_31 - .L_30)
.L_30:
        /*0078*/ 	.word	0x00000000


	//----- nvinfo : EIATTR_CBANK_PARAM_SIZE
	.align		4
.L_31:
        /*007c*/ 	.byte	0x03, 0x19
        /*007e*/ 	.short	0x0028


	//----- nvinfo : EIATTR_PARAM_CBANK
	.align		4
        /*0080*/ 	.byte	0x04, 0x0a
        /*0082*/ 	.short	(.L_33 - .L_32)
	.align		4
.L_32:
        /*0084*/ 	.word	index@(.nv.constant0.sigmoid_backward)
        /*0088*/ 	.short	0x0380
        /*008a*/ 	.short	0x0028


	//----- nvinfo : EIATTR_SW_WAR
	.align		4
.L_33:
        /*008c*/ 	.byte	0x04, 0x36
        /*008e*/ 	.short	(.L_35 - .L_34)
.L_34:
        /*0090*/ 	.word	0x00000008
.L_35:


//--------------------- .nv.info.sigmoid_forward  --------------------------
	.section	.nv.info.sigmoid_forward,"",@"SHT_CUDA_INFO"
	.sectionflags	@""
	.align	4


	//----- nvinfo : EIATTR_CUDA_API_VERSION
	.align		4
        /*0000*/ 	.byte	0x04, 0x37
        /*0002*/ 	.short	(.L_37 - .L_36)
.L_36:
        /*0004*/ 	.word	0x00000082


	//----- nvinfo : EIATTR_KPARAM_INFO
	.align		4
.L_37:
        /*0008*/ 	.byte	0x04, 0x17
        /*000a*/ 	.short	(.L_39 - .L_38)
.L_38:
        /*000c*/ 	.word	0x00000000
        /*0010*/ 	.short	0x0003
        /*0012*/ 	.short	0x0018
        /*0014*/ 	.byte	0x00, 0xf5, 0x21, 0x00


	//----- nvinfo : EIATTR_KPARAM_INFO
	.align		4
.L_39:
        /*0018*/ 	.byte	0x04, 0x17
        /*001a*/ 	.short	(.L_41 - .L_40)
.L_40:
        /*001c*/ 	.word	0x00000000
        /*0020*/ 	.short	0x0002
        /*0022*/ 	.short	0x0010
        /*0024*/ 	.byte	0x00, 0xf5, 0x21, 0x00


	//----- nvinfo : EIATTR_KPARAM_INFO
	.align		4
.L_41:
        /*0028*/ 	.byte	0x04, 0x17
        /*002a*/ 	.short	(.L_43 - .L_42)
.L_42:
        /*002c*/ 	.word	0x00000000
        /*0030*/ 	.short	0x0001
        /*0032*/ 	.short	0x0008
        /*0034*/ 	.byte	0x00, 0xf0, 0x21, 0x00


	//----- nvinfo : EIATTR_KPARAM_INFO
	.align		4
.L_43:
        /*0038*/ 	.byte	0x04, 0x17
        /*003a*/ 	.short	(.L_45 - .L_44)
.L_44:
        /*003c*/ 	.word	0x00000000
        /*0040*/ 	.short	0x0000
        /*0042*/ 	.short	0x0000
        /*0044*/ 	.byte	0x00, 0xf0, 0x05, 0x00


	//----- nvinfo : EIATTR_SPARSE_MMA_MASK
	.align		4
.L_45:
        /*0048*/ 	.byte	0x03, 0x50
        /*004a*/ 	.short	0x0000


	//----- nvinfo : EIATTR_MAXREG_COUNT
	.align		4
        /*004c*/ 	.byte	0x03, 0x1b
        /*004e*/ 	.short	0x00ff


	//----- nvinfo : EIATTR_MERCURY_ISA_VERSION
	.align		4
        /*0050*/ 	.byte	0x03, 0x5f
        /*0052*/ 	.short	0x0101


	//----- nvinfo : EIATTR_VRC_CTA_INIT_COUNT
	.align		4
        /*0054*/ 	.byte	0x02, 0x4a
	.zero		1
	.zero		1


	//----- nvinfo : EIATTR_EXIT_INSTR_OFFSETS
	.align		4
        /*0058*/ 	.byte	0x04, 0x1c
        /*005a*/ 	.short	(.L_47 - .L_46)


	//   ....[0]....
.L_46:
        /*005c*/ 	.word	0x00000080


	//   ....[1]....
        /*0060*/ 	.word	0x00000300


	//----- nvinfo : EIATTR_CRS_STACK_SIZE
	.align		4
.L_47:
        /*0064*/ 	.byte	0x04, 0x1e
        /*0066*/ 	.short	(.L_49 - .L_48)
.L_48:
        /*0068*/ 	.word	0x00000000


	//----- nvinfo : EIATTR_CBANK_PARAM_SIZE
	.align		4
.L_49:
        /*006c*/ 	.byte	0x03, 0x19
        /*006e*/ 	.short	0x0020


	//----- nvinfo : EIATTR_PARAM_CBANK
	.align		4
        /*0070*/ 	.byte	0x04, 0x0a
        /*0072*/ 	.short	(.L_51 - .L_50)
	.align		4
.L_50:
        /*0074*/ 	.word	index@(.nv.constant0.sigmoid_forward)
        /*0078*/ 	.short	0x0380
        /*007a*/ 	.short	0x0020


	//----- nvinfo : EIATTR_SW_WAR
	.align		4
.L_51:
        /*007c*/ 	.byte	0x04, 0x36
        /*007e*/ 	.short	(.L_53 - .L_52)
.L_52:
        /*0080*/ 	.word	0x00000008
.L_53:


//--------------------- .nv.callgraph             --------------------------
	.section	.nv.callgraph,"",@"SHT_CUDA_CALLGRAPH"
	.align	4
	.sectionentsize	8
	.align		4
        /*0000*/ 	.word	0x00000000
	.align		4
        /*0004*/ 	.word	0xffffffff
	.align		4
        /*0008*/ 	.word	0x00000000
	.align		4
        /*000c*/ 	.word	0xfffffffe
	.align		4
        /*0010*/ 	.word	0x00000000
	.align		4
        /*0014*/ 	.word	0xfffffffd
	.align		4
        /*0018*/ 	.word	0x00000000
	.align		4
        /*001c*/ 	.word	0xfffffffc


//--------------------- .text.sigmoid_backward    --------------------------
	.section	.text.sigmoid_backward,"ax",@progbits
	.align	128
        .global         sigmoid_backward
        .type           sigmoid_backward,@function
        .size           sigmoid_backward,(.L_x_14 - sigmoid_backward)
        .other          sigmoid_backward,@"STO_CUDA_ENTRY STV_DEFAULT"
sigmoid_backward:
.text.sigmoid_backward:
[----:B------:R-:W-:Y:S01]  /*0000*/  LDC R1, c[0x0][0x37c] ;  /* 0x0000df00ff017b82 */ /* 0x000fe20000000800 */
[----:B------:R-:W0:Y:S07]  /*0010*/  S2R R3, SR_TID.X ;  /* 0x0000000000037919 */ /* 0x000e2e0000002100 */
[----:B------:R-:W0:Y:S01]  /*0020*/  S2UR UR4, SR_CTAID.X ;  /* 0x00000000000479c3 */ /* 0x000e220000002500 */
[----:B------:R-:W1:Y:S07]  /*0030*/  LDCU.64 UR6, c[0x0][0x388] ;  /* 0x00007100ff0677ac */ /* 0x000e6e0008000a00 */
[----:B------:R-:W0:Y:S02]  /*0040*/  LDC R0, c[0x0][0x360] ;  /* 0x0000d800ff007b82 */ /* 0x000e240000000800 */
[----:B0-----:R-:W-:-:S05]  /*0050*/  IMAD R0, R0, UR4, R3 ;  /* 0x0000000400007c24 */ /* 0x001fca000f8e0203 */
[----:B-1----:R-:W-:-:S04]  /*0060*/  ISETP.GE.U32.AND P0, PT, R0, UR6, PT ;  /* 0x0000000600007c0c */ /* 0x002fc8000bf06070 */
[----:B------:R-:W-:-:S13]  /*0070*/  ISETP.GE.U32.AND.EX P0, PT, RZ, UR7, PT, P0 ;  /* 0x00000007ff007c0c */ /* 0x000fda000bf06100 */
[----:B------:R-:W-:Y:S05]  /*0080*/  @P0 EXIT ;  /* 0x000000000000094d */ /* 0x000fea0003800000 */
[----:B------:R-:W0:Y:S01]  /*0090*/  LDCU.64 UR6, c[0x0][0x390] ;  /* 0x00007200ff0677ac */ /* 0x000e220008000a00 */
[----:B------:R-:W-:Y:S01]  /*00a0*/  IMAD.SHL.U32 R2, R0, 0x4, RZ ;  /* 0x0000000400027824 */ /* 0x000fe200078e00ff */
[----:B------:R-:W-:Y:S01]  /*00b0*/  SHF.R.U32.HI R0, RZ, 0x1e, R0 ;  /* 0x0000001eff007819 */ /* 0x000fe20000011600 */
[----:B------:R-:W1:Y:S03]  /*00c0*/  LDCU.64 UR4, c[0x0][0x358] ;  /* 0x00006b00ff0477ac */ /* 0x000e660008000a00 */
[----:B0-----:R-:W-:-:S04]  /*00d0*/  IADD3 R4, P0, PT, R2, UR6, RZ ;  /* 0x0000000602047c10 */ /* 0x001fc8000ff1e0ff */
[----:B------:R-:W-:-:S05]  /*00e0*/  IADD3.X R5, PT, PT, R0, UR7, RZ, P0, !PT ;  /* 0x0000000700057c10 */ /* 0x000fca00087fe4ff */
[----:B-1----:R-:W2:Y:S01]  /*00f0*/  LDG.E R4, desc[UR4][R4.64] ;  /* 0x0000000404047981 */ /* 0x002ea2000c1e1900 */
[----:B------:R-:W-:Y:S01]  /*0100*/  IMAD.MOV.U32 R3, RZ, RZ, 0x3bbb989d ;  /* 0x3bbb989dff037424 */ /* 0x000fe200078e00ff */
[----:B------:R-:W-:Y:S01]  /*0110*/  BSSY.RECONVERGENT B0, `(.L_x_0) ;  /* 0x0000019000007945 */ /* 0x000fe20003800200 */
[----:B------:R-:W-:Y:S02]  /*0120*/  IMAD.MOV.U32 R6, RZ, RZ, 0x437c0000 ;  /* 0x437c0000ff067424 */ /* 0x000fe400078e00ff */
[----:B--2---:R-:W-:-:S04]  /*0130*/  FFMA.SAT R3, R4, -R3, 0.5 ;  /* 0x3f00000004037423 */ /* 0x004fc80000002803 */
[----:B------:R-:W-:-:S04]  /*0140*/  FFMA.RM R3, R3, R6, 12582913 ;  /* 0x4b40000103037423 */ /* 0x000fc80000004006 */
[C---:B------:R-:W-:Y:S01]  /*0150*/  FADD R7, R3.reuse, -12583039 ;  /* 0xcb40007f03077421 */ /* 0x040fe20000000000 */
[----:B------:R-:W-:-:S03]  /*0160*/  IMAD.SHL.U32 R3, R3, 0x800000, RZ ;  /* 0x0080000003037824 */ /* 0x000fc600078e00ff */
[----:B------:R-:W-:-:S04]  /*0170*/  FFMA R7, R4, -1.4426950216293334961, -R7 ;  /* 0xbfb8aa3b04077823 */ /* 0x000fc80000000807 */
[----:B------:R-:W-:-:S06]  /*0180*/  FFMA R12, R4, -1.925963033500011079e-08, R7 ;  /* 0xb2a57060040c7823 */ /* 0x000fcc0000000007 */
[----:B------:R-:W0:Y:S02]  /*0190*/  MUFU.EX2 R12, R12 ;  /* 0x0000000c000c7308 */ /* 0x000e240000000800 */
[----:B0-----:R-:W-:-:S06]  /*01a0*/  FMUL R3, R3, R12 ;  /* 0x0000000c03037220 */ /* 0x001fcc0000400000 */
[----:B------:R-:W0:Y:S02]  /*01b0*/  F2F.F64.F32 R4, R3 ;  /* 0x0000000300047310 */ /* 0x000e240000201800 */
[----:B0-----:R-:W-:-:S06]  /*01c0*/  DADD R6, R4, 1 ;  /* 0x3ff0000004067429 */ /* 0x001fcc0000000000 */
[----:B------:R-:W0:Y:S04]  /*01d0*/  MUFU.RCP64H R5, R7 ;  /* 0x0000000700057308 */ /* 0x000e280000001800 */
[----:B------:R-:W-:-:S04]  /*01e0*/  IADD3 R4, PT, PT, R7, 0x300402, RZ ;  /* 0x0030040207047810 */ /* 0x000fc80007ffe0ff */
[----:B------:R-:W-:Y:S02]  /*01f0*/  FSETP.GEU.AND P0, PT, |R4|, 5.8789094863358348022e-39, PT ;  /* 0x004004020400780b */ /* 0x000fe40003f0e200 */
[----:B0-----:R-:W-:-:S08]  /*0200*/  DFMA R8, -R6, R4, 1 ;  /* 0x3ff000000608742b */ /* 0x001fd00000000104 */
[----:B------:R-:W-:-:S08]  /*0210*/  DFMA R8, R8, R8, R8 ;  /* 0x000000080808722b */ /* 0x000fd00000000008 */
[----:B------:R-:W-:-:S08]  /*0220*/  DFMA R8, R4, R8, R4 ;  /* 0x000000080408722b */ /* 0x000fd00000000004 */
[----:B------:R-:W-:-:S08]  /*0230*/  DFMA R10, -R6, R8, 1 ;  /* 0x3ff00000060a742b */ /* 0x000fd00000000108 */
[----:B------:R-:W-:Y:S01]  /*0240*/  DFMA R8, R8, R10, R8 ;  /* 0x0000000a0808722b */ /* 0x000fe20000000008 */
[----:B------:R-:W-:Y:S10]  /*0250*/  @P0 BRA `(.L_x_1) ;  /* 0x0000000000100947 */ /* 0x000ff40003800000 */
[----:B------:R-:W-:Y:S02]  /*0260*/  LOP3.LUT R3, R7, 0x7fffffff, RZ, 0xc0, !PT ;  /* 0x7fffffff07037812 */ /* 0x000fe400078ec0ff */
[----:B------:R-:W-:-:S03]  /*0270*/  MOV R4, 0x2a0 ;  /* 0x000002a000047802 */ /* 0x000fc60000000f00 */
[----:B------:R-:W-:-:S07]  /*0280*/  VIADD R10, R3, 0xfff00000 ;  /* 0xfff00000030a7836 */ /* 0x000fce0000000000 */
[----:B------:R-:W-:Y:S05]  /*0290*/  CALL.REL.NOINC `($__internal_0_$__cuda_sm20_dblrcp_rn_slowpath_v3) ;  /* 0x0000000000447944 */ /* 0x000fea0003c00000 */
.L_x_1:
[----:B------:R-:W-:Y:S05]  /*02a0*/  BSYNC.RECONVERGENT B0 ;  /* 0x0000000000007941 */ /* 0x000fea0003800200 */
.L_x_0:
[----:B------:R-:W0:Y:S01]  /*02b0*/  LDCU.64 UR6, c[0x0][0x3a0] ;  /* 0x00007400ff0677ac */ /* 0x000e220008000a00 */
[----:B------:R-:W1:Y:S01]  /*02c0*/  LDCU.64 UR8, c[0x0][0x398] ;  /* 0x00007300ff0877ac */ /* 0x000e620008000a00 */
[C---:B0-----:R-:W-:Y:S02]  /*02d0*/  IADD3 R10, P0, PT, R2.reuse, UR6, RZ ;  /* 0x00000006020a7c10 */ /* 0x041fe4000ff1e0ff */
[----:B-1----:R-:W-:Y:S02]  /*02e0*/  IADD3 R6, P1, PT, R2, UR8, RZ ;  /* 0x0000000802067c10 */ /* 0x002fe4000ff3e0ff */
[C---:B------:R-:W-:Y:S02]  /*02f0*/  IADD3.X R11, PT, PT, R0.reuse, UR7, RZ, P0, !PT ;  /* 0x00000007000b7c10 */ /* 0x040fe400087fe4ff */
[----:B------:R-:W-:-:S04]  /*0300*/  IADD3.X R7, PT, PT, R0, UR9, RZ, P1, !PT ;  /* 0x0000000900077c10 */ /* 0x000fc80008ffe4ff */
[----:B------:R-:W2:Y:S04]  /*0310*/  LDG.E R11, desc[UR4][R10.64] ;  /* 0x000000040a0b7981 */ /* 0x000ea8000c1e1900 */
[----:B------:R-:W2:Y:S01]  /*0320*/  LDG.E R13, desc[UR4][R6.64] ;  /* 0x00000004060d7981 */ /* 0x000ea2000c1e1900 */
[----:B------:R-:W0:Y:S08]  /*0330*/  F2F.F32.F64 R2, R8 ;  /* 0x0000000800027310 */ /* 0x000e300000301000 */
[----:B0-----:R-:W0:Y:S02]  /*0340*/  F2F.F64.F32 R2, R2 ;  /* 0x0000000200027310 */ /* 0x001e240000201800 */
[----:B0-----:R-:W-:-:S08]  /*0350*/  DADD R4, -R2, 1 ;  /* 0x3ff0000002047429 */ /* 0x001fd00000000100 */
[----:B------:R-:W-:-:S10]  /*0360*/  DMUL R4, R2, R4 ;  /* 0x0000000402047228 */ /* 0x000fd40000000000 */
[----:B------:R-:W2:Y:S02]  /*0370*/  F2F.F32.F64 R4, R4 ;  /* 0x0000000400047310 */ /* 0x000ea40000301000 */
[----:B--2---:R-:W-:-:S05]  /*0380*/  FFMA R13, R4, R11, R13 ;  /* 0x0000000b040d7223 */ /* 0x004fca000000000d */
[----:B------:R-:W-:Y:S01]  /*0390*/  STG.E desc[UR4][R6.64], R13 ;  /* 0x0000000d06007986 */ /* 0x000fe2000c101904 */
[----:B------:R-:W-:Y:S05]  /*03a0*/  EXIT ;  /* 0x000000000000794d */ /* 0x000fea0003800000 */
        .weak           $__internal_0_$__cuda_sm20_dblrcp_rn_slowpath_v3
        .type           $__internal_0_$__cuda_sm20_dblrcp_rn_slowpath_v3,@function
        .size           $__internal_0_$__cuda_sm20_dblrcp_rn_slowpath_v3,(.L_x_14 - $__internal_0_$__cuda_sm20_dblrcp_rn_slowpath_v3)
$__internal_0_$__cuda_sm20_dblrcp_rn_slowpath_v3:
[----:B------:R-:W-:Y:S01]  /*03b0*/  DSETP.GTU.AND P0, PT, |R6|, +INF , PT ;  /* 0x7ff000000600742a */ /* 0x000fe20003f0c200 */
[----:B------:R-:W-:-:S13]  /*03c0*/  BSSY.RECONVERGENT B1, `(.L_x_2) ;  /* 0x0000023000017945 */ /* 0x000fda0003800200 */
[----:B------:R-:W-:Y:S05]  /*03d0*/  @P0 BRA `(.L_x_3) ;  /* 0x00000000007c0947 */ /* 0x000fea0003800000 */
[----:B------:R-:W-:-:S05]  /*03e0*/  LOP3.LUT R3, R7, 0x7fffffff, RZ, 0xc0, !PT ;  /* 0x7fffffff07037812 */ /* 0x000fca00078ec0ff */
[----:B------:R-:W-:-:S05]  /*03f0*/  VIADD R5, R3, 0xffffffff ;  /* 0xffffffff03057836 */ /* 0x000fca0000000000 */
[----:B------:R-:W-:-:S13]  /*0400*/  ISETP.GE.U32.AND P0, PT, R5, 0x7fefffff, PT ;  /* 0x7fefffff0500780c */ /* 0x000fda0003f06070 */
[----:B------:R-:W-:Y:S01]  /*0410*/  @P0 LOP3.LUT R9, R7, 0x7ff00000, RZ, 0x3c, !PT ;  /* 0x7ff0000007090812 */ /* 0x000fe200078e3cff */
[----:B------:R-:W-:Y:S01]  /*0420*/  @P0 IMAD.MOV.U32 R8, RZ, RZ, RZ ;  /* 0x000000ffff080224 */ /* 0x000fe200078e00ff */
[----:B------:R-:W-:Y:S06]  /*0430*/  @P0 BRA `(.L_x_4) ;  /* 0x00000000006c0947 */ /* 0x000fec0003800000 */
[----:B------:R-:W-:-:S13]  /*0440*/  ISETP.GE.U32.AND P0, PT, R3, 0x1000001, PT ;  /* 0x010000010300780c */ /* 0x000fda0003f06070 */
[----:B------:R-:W-:Y:S05]  /*0450*/  @!P0 BRA `(.L_x_5) ;  /* 0x0000000000348947 */ /* 0x000fea0003800000 */
[----:B------:R-:W-:Y:S01]  /*0460*/  IADD3 R9, PT, PT, R7, -0x3fe00000, RZ ;  /* 0xc020000007097810 */ /* 0x000fe20007ffe0ff */
[----:B------:R-:W-:-:S03]  /*0470*/  IMAD.MOV.U32 R8, RZ, RZ, R6 ;  /* 0x000000ffff087224 */ /* 0x000fc600078e0006 */
[----:B------:R-:W0:Y:S03]  /*0480*/  MUFU.RCP64H R11, R9 ;  /* 0x00000009000b7308 */ /* 0x000e260000001800 */
[----:B0-----:R-:W-:-:S08]  /*0490*/  DFMA R12, -R8, R10, 1 ;  /* 0x3ff00000080c742b */ /* 0x001fd0000000010a */
[----:B------:R-:W-:-:S08]  /*04a0*/  DFMA R12, R12, R12, R12 ;  /* 0x0000000c0c0c722b */ /* 0x000fd0000000000c */
[----:B------:R-:W-:-:S08]  /*04b0*/  DFMA R12, R10, R12, R10 ;  /* 0x0000000c0a0c722b */ /* 0x000fd0000000000a */
[----:B------:R-:W-:-:S08]  /*04c0*/  DFMA R10, -R8, R12, 1 ;  /* 0x3ff00000080a742b */ /* 0x000fd0000000010c */
[----:B------:R-:W-:-:S08]  /*04d0*/  DFMA R10, R12, R10, R12 ;  /* 0x0000000a0c0a722b */ /* 0x000fd0000000000c */
[----:B------:R-:W-:-:S08]  /*04e0*/  DMUL R10, R10, 2.2250738585072013831e-308 ;  /* 0x001000000a0a7828 */ /* 0x000fd00000000000 */
[----:B------:R-:W-:-:S08]  /*04f0*/  DFMA R6, -R6, R10, 1 ;  /* 0x3ff000000606742b */ /* 0x000fd0000000010a */
[----:B------:R-:W-:-:S08]  /*0500*/  DFMA R6, R6, R6, R6 ;  /* 0x000000060606722b */ /* 0x000fd00000000006 */
[----:B------:R-:W-:Y:S01]  /*0510*/  DFMA R8, R10, R6, R10 ;  /* 0x000000060a08722b */ /* 0x000fe2000000000a */
[----:B------:R-:W-:Y:S10]  /*0520*/  BRA `(.L_x_4) ;  /* 0x0000000000307947 */ /* 0x000ff40003800000 */
.L_x_5:
[----:B------:R-:W-:Y:S01]  /*0530*/  DMUL R6, R6, 8.11296384146066816958e+31 ;  /* 0x4690000006067828 */ /* 0x000fe20000000000 */
[----:B------:R-:W-:-:S05]  /*0540*/  IMAD.MOV.U32 R8, RZ, RZ, R10 ;  /* 0x000000ffff087224 */ /* 0x000fca00078e000a */
[----:B------:R-:W0:Y:S02]  /*0550*/  MUFU.RCP64H R9, R7 ;  /* 0x0000000700097308 */ /* 0x000e240000001800 */
[----:B0-----:R-:W-:-:S08]  /*0560*/  DFMA R10, -R6, R8, 1 ;  /* 0x3ff00000060a742b */ /* 0x001fd00000000108 */
[----:B------:R-:W-:-:S08]  /*0570*/  DFMA R10, R10, R10, R10 ;  /* 0x0000000a0a0a722b */ /* 0x000fd0000000000a */
[----:B------:R-:W-:-:S08]  /*0580*/  DFMA R10, R8, R10, R8 ;  /* 0x0000000a080a722b */ /* 0x000fd00000000008 */
[----:B------:R-:W-:-:S08]  /*0590*/  DFMA R8, -R6, R10, 1 ;  /* 0x3ff000000608742b */ /* 0x000fd0000000010a */
[----:B------:R-:W-:-:S08]  /*05a0*/  DFMA R8, R10, R8, R10 ;  /* 0x000000080a08722b */ /* 0x000fd0000000000a */
[----:B------:R-:W-:Y:S01]  /*05b0*/  DMUL R8, R8, 8.11296384146066816958e+31 ;  /* 0x4690000008087828 */ /* 0x000fe20000000000 */
[----:B------:R-:W-:Y:S10]  /*05c0*/  BRA `(.L_x_4) ;  /* 0x0000000000087947 */ /* 0x000ff40003800000 */
.L_x_3:
[----:B------:R-:W-:Y:S02]  /*05d0*/  LOP3.LUT R9, R7, 0x80000, RZ, 0xfc, !PT ;  /* 0x0008000007097812 */ /* 0x000fe400078efcff */
[----:B------:R-:W-:-:S07]  /*05e0*/  MOV R8, R6 ;  /* 0x0000000600087202 */ /* 0x000fce0000000f00 */
.L_x_4:
[----:B------:R-:W-:Y:S05]  /*05f0*/  BSYNC.RECONVERGENT B1 ;  /* 0x0000000000017941 */ /* 0x000fea0003800200 */
.L_x_2:
[----:B------:R-:W-:-:S04]  /*0600*/  IMAD.MOV.U32 R5, RZ, RZ, 0x0 ;  /* 0x00000000ff057424 */ /* 0x000fc800078e00ff */
[----:B------:R-:W-:Y:S05]  /*0610*/  RET.REL.NODEC R4 `(sigmoid_backward) ;  /* 0xfffffff804787950 */ /* 0x000fea0003c3ffff */
.L_x_6:
[----:B------:R-:W-:-:S00]  /*0620*/  BRA `(.L_x_6) ;  /* 0xfffffffc00fc7947 */ /* 0x000fc0000383ffff */
[----:B------:R-:W-:-:S00]  /*0630*/  NOP ;  /* 0x0000000000007918 */ /* 0x000fc00000000000 */
        /* <DEDUP_REMOVED lines=12> */
.L_x_14:


//--------------------- .text.sigmoid_forward     --------------------------
	.section	.text.sigmoid_forward,"ax",@progbits
	.align	128
        .global         sigmoid_forward
        .type           sigmoid_forward,@function
        .size           sigmoid_forward,(.L_x_15 - sigmoid_forward)
        .other          sigmoid_forward,@"STO_CUDA_ENTRY STV_DEFAULT"
sigmoid_forward:
.text.sigmoid_forward:
        /* <DEDUP_REMOVED lines=22> */
[----:B------:R-:W-:-:S03]  /*0160*/  SHF.L.U32 R3, R3, 0x17, RZ ;  /* 0x0000001703037819 */ /* 0x000fc600000006ff */
[----:B------:R-:W-:-:S04]  /*0170*/  FFMA R7, R4, -1.4426950216293334961, -R7 ;  /* 0xbfb8aa3b04077823 */ /* 0x000fc80000000807 */
[----:B------:R-:W-:-:S06]  /*0180*/  FFMA R12, R4, -1.925963033500011079e-08, R7 ;  /* 0xb2a57060040c7823 */ /* 0x000fcc0000000007 */
[----:B------:R-:W0:Y:S02]  /*0190*/  MUFU.EX2 R12, R12 ;  /* 0x0000000c000c7308 */ /* 0x000e240000000800 */
[----:B0-----:R-:W-:-:S06]  /*01a0*/  FMUL R3, R3, R12 ;  /* 0x0000000c03037220 */ /* 0x001fcc0000400000 */
[----:B------:R-:W0:Y:S02]  /*01b0*/  F2F.F64.F32 R4, R3 ;  /* 0x0000000300047310 */ /* 0x000e240000201800 */
[----:B0-----:R-:W-:-:S06]  /*01c0*/  DADD R6, R4, 1 ;  /* 0x3ff0000004067429 */ /* 0x001fcc0000000000 */
[----:B------:R-:W0:Y:S04]  /*01d0*/  MUFU.RCP64H R5, R7 ;  /* 0x0000000700057308 */ /* 0x000e280000001800 */
[----:B------:R-:W-:-:S05]  /*01e0*/  VIADD R4, R7, 0x300402 ;  /* 0x0030040207047836 */ /* 0x000fca0000000000 */
[----:B------:R-:W-:Y:S01]  /*01f0*/  FSETP.GEU.AND P0, PT, |R4|, 5.8789094863358348022e-39, PT ;  /* 0x004004020400780b */ /* 0x000fe20003f0e200 */
        /* <DEDUP_REMOVED lines=9> */
[----:B------:R-:W-:Y:S05]  /*0290*/  CALL.REL.NOINC `($__internal_1_$__cuda_sm20_dblrcp_rn_slowpath_v3) ;  /* 0x00000000001c7944 */ /* 0x000fea0003c00000 */
.L_x_8:
[----:B------:R-:W-:Y:S05]  /*02a0*/  BSYNC.RECONVERGENT B0 ;  /* 0x0000000000007941 */ /* 0x000fea0003800200 */
.L_x_7:
[----:B------:R-:W0:Y:S01]  /*02b0*/  LDCU.64 UR6, c[0x0][0x398] ;  /* 0x00007300ff0677ac */ /* 0x000e220008000a00 */
[----:B------:R-:W1:Y:S01]  /*02c0*/  F2F.F32.F64 R9, R8 ;  /* 0x0000000800097310 */ /* 0x000e620000301000 */
[----:B0-----:R-:W-:-:S04]  /*02d0*/  IADD3 R4, P0, PT, R0, UR6, RZ ;  /* 0x0000000600047c10 */ /* 0x001fc8000ff1e0ff */
[----:B------:R-:W-:-:S05]  /*02e0*/  IADD3.X R5, PT, PT, R2, UR7, RZ, P0, !PT ;  /* 0x0000000702057c10 */ /* 0x000fca00087fe4ff */
[----:B-1----:R-:W-:Y:S01]  /*02f0*/  STG.E desc[UR4][R4.64], R9 ;  /* 0x0000000904007986 */ /* 0x002fe2000c101904 */
[----:B------:R-:W-:Y:S05]  /*0300*/  EXIT ;  /* 0x000000000000794d */ /* 0x000fea0003800000 */
        .weak           $__internal_1_$__cuda_sm20_dblrcp_rn_slowpath_v3
        .type           $__internal_1_$__cuda_sm20_dblrcp_rn_slowpath_v3,@function
        .size           $__internal_1_$__cuda_sm20_dblrcp_rn_slowpath_v3,(.L_x_15 - $__internal_1_$__cuda_sm20_dblrcp_rn_slowpath_v3)
$__internal_1_$__cuda_sm20_dblrcp_rn_slowpath_v3:
[----:B------:R-:W-:Y:S01]  /*0310*/  DSETP.GTU.AND P0, PT, |R6|, +INF , PT ;  /* 0x7ff000000600742a */ /* 0x000fe20003f0c200 */
[----:B------:R-:W-:-:S13]  /*0320*/  BSSY.RECONVERGENT B1, `(.L_x_9) ;  /* 0x0000023000017945 */ /* 0x000fda0003800200 */
[----:B------:R-:W-:Y:S05]  /*0330*/  @P0 BRA `(.L_x_10) ;  /* 0x00000000007c0947 */ /* 0x000fea0003800000 */
[----:B------:R-:W-:-:S04]  /*0340*/  LOP3.LUT R3, R7, 0x7fffffff, RZ, 0xc0, !PT ;  /* 0x7fffffff07037812 */ /* 0x000fc800078ec0ff */
[----:B------:R-:W-:-:S04]  /*0350*/  IADD3 R5, PT, PT, R3, -0x1, RZ ;  /* 0xffffffff03057810 */ /* 0x000fc80007ffe0ff */
[----:B------:R-:W-:-:S13]  /*0360*/  ISETP.GE.U32.AND P0, PT, R5, 0x7fefffff, PT ;  /* 0x7fefffff0500780c */ /* 0x000fda0003f06070 */
[----:B------:R-:W-:Y:S01]  /*0370*/  @P0 LOP3.LUT R9, R7, 0x7ff00000, RZ, 0x3c, !PT ;  /* 0x7ff0000007090812 */ /* 0x000fe200078e3cff */
[----:B------:R-:W-:Y:S01]  /*0380*/  @P0 IMAD.MOV.U32 R8, RZ, RZ, RZ ;  /* 0x000000ffff080224 */ /* 0x000fe200078e00ff */
[----:B------:R-:W-:Y:S06]  /*0390*/  @P0 BRA `(.L_x_11) ;  /* 0x00000000006c0947 */ /* 0x000fec0003800000 */
[----:B------:R-:W-:-:S13]  /*03a0*/  ISETP.GE.U32.AND P0, PT, R3, 0x1000001, PT ;  /* 0x010000010300780c */ /* 0x000fda0003f06070 */
[----:B------:R-:W-:Y:S05]  /*03b0*/  @!P0 BRA `(.L_x_12) ;  /* 0x0000000000348947 */ /* 0x000fea0003800000 */
[----:B------:R-:W-:Y:S01]  /*03c0*/  VIADD R9, R7, 0xc0200000 ;  /* 0xc020000007097836 */ /* 0x000fe20000000000 */
[----:B------:R-:W-:-:S03]  /*03d0*/  MOV R8, R6 ;  /* 0x0000000600087202 */ /* 0x000fc60000000f00 */
        /* <DEDUP_REMOVED lines=11> */
.L_x_12:
        /* <DEDUP_REMOVED lines=10> */
.L_x_10:
[----:B------:R-:W-:Y:S01]  /*0530*/  LOP3.LUT R9, R7, 0x80000, RZ, 0xfc, !PT ;  /* 0x0008000007097812 */ /* 0x000fe200078efcff */
[----:B------:R-:W-:-:S07]  /*0540*/  IMAD.MOV.U32 R8, RZ, RZ, R6 ;  /* 0x000000ffff087224 */ /* 0x000fce00078e0006 */
.L_x_11:
[----:B------:R-:W-:Y:S05]  /*0550*/  BSYNC.RECONVERGENT B1 ;  /* 0x0000000000017941 */ /* 0x000fea0003800200 */
.L_x_9:
[----:B------:R-:W-:-:S04]  /*0560*/  MOV R5, 0x0 ;  /* 0x0000000000057802 */ /* 0x000fc80000000f00 */
[----:B------:R-:W-:Y:S05]  /*0570*/  RET.REL.NODEC R4 `(sigmoid_forward) ;  /* 0xfffffff804a07950 */ /* 0x000fea0003c3ffff */
.L_x_13:
        /* <DEDUP_REMOVED lines=16> */
.L_x_15:


//--------------------- .nv.shared.reserved.0     --------------------------
	.section	.nv.shared.reserved.0,"aw",@nobits
	.weak		__nv_reservedSMEM_offset_0_alias
	.size		__nv_reservedSMEM_offset_0_alias, 0, 64
	.other		__nv_reservedSMEM_offset_0_alias,@"STO_CUDA_RESERVED_SHARED STV_DEFAULT"
__nv_reservedSMEM_offset_0_alias:
	.zero		0
	.zero		64


//--------------------- .nv.constant0.sigmoid_backward --------------------------
	.section	.nv.constant0.sigmoid_backward,"a",@progbits
	.sectionflags	@""
	.align	4
.nv.constant0.sigmoid_backward:
	.zero		936


//--------------------- .nv.constant0.sigmoid_forward --------------------------
	.section	.nv.constant0.sigmoid_forward,"a",@progbits
	.sectionflags	@""
	.align	4
.nv.constant0.sigmoid_forward:
	.zero		928


//--------------------- SYMBOLS --------------------------

	.type		.nv.reservedSmem.offset0,@object
	.size		.nv.reservedSmem.offset0,0x4
